	.headerflags	@"EF_CUDA_TEXMODE_UNIFIED EF_CUDA_64BIT_ADDRESS EF_CUDA_ACCELERATORS EF_CUDA_SM90 EF_CUDA_VIRTUAL_SM(EF_CUDA_SM90)"
	.elftype	@"ET_EXEC"


//--------------------- .nv.info                  --------------------------
	.section	.nv.info,"",@"SHT_CUDA_INFO"
	.align	4


	//----- nvinfo : EIATTR_REGCOUNT
	.align		4
        /*0000*/ 	.byte	0x04, 0x2f
        /*0002*/ 	.short	(.L_1 - .L_0)
	.align		4
.L_0:
        /*0004*/ 	.word	index@(triton_poi_fused_add_constant_pad_nd_convolution_relu_5)
        /*0008*/ 	.word	0x00000010


	//----- nvinfo : EIATTR_MIN_STACK_SIZE
	.align		4
.L_1:
        /*000c*/ 	.byte	0x04, 0x12
        /*000e*/ 	.short	(.L_3 - .L_2)
	.align		4
.L_2:
        /*0010*/ 	.word	index@(triton_poi_fused_add_constant_pad_nd_convolution_relu_5)
        /*0014*/ 	.word	0x00000000


	//----- nvinfo : EIATTR_FRAME_SIZE
	.align		4
.L_3:
        /*0018*/ 	.byte	0x04, 0x11
        /*001a*/ 	.short	(.L_5 - .L_4)
	.align		4
.L_4:
        /*001c*/ 	.word	index@(triton_poi_fused_add_constant_pad_nd_convolution_relu_5)
        /*0020*/ 	.word	0x00000000


	//----- nvinfo : EIATTR_MIN_STACK_SIZE
	.align		4
.L_5:
        /*0024*/ 	.byte	0x04, 0x12
        /*0026*/ 	.short	(.L_7 - .L_6)
	.align		4
.L_6:
        /*0028*/ 	.word	index@(triton_poi_fused_add_constant_pad_nd_convolution_relu_5)
        /*002c*/ 	.word	0x00000000
.L_7:


//--------------------- .nv.info.triton_poi_fused_add_constant_pad_nd_convolution_relu_5 --------------------------
	.section	.nv.info.triton_poi_fused_add_constant_pad_nd_convolution_relu_5,"",@"SHT_CUDA_INFO"
	.sectionflags	@""
	.align	4


	//----- nvinfo : EIATTR_CUDA_API_VERSION
	.align		4
        /*0000*/ 	.byte	0x04, 0x37
        /*0002*/ 	.short	(.L_9 - .L_8)
.L_8:
        /*0004*/ 	.word	0x0000007c


	//----- nvinfo : EIATTR_KPARAM_INFO
	.align		4
.L_9:
        /*0008*/ 	.byte	0x04, 0x17
        /*000a*/ 	.short	(.L_11 - .L_10)
.L_10:
        /*000c*/ 	.word	0x00000000
        /*0010*/ 	.short	0x0003
        /*0012*/ 	.short	0x0018
        /*0014*/ 	.byte	0x00, 0xf0, 0x11, 0x00


	//----- nvinfo : EIATTR_KPARAM_INFO
	.align		4
.L_11:
        /*0018*/ 	.byte	0x04, 0x17
        /*001a*/ 	.short	(.L_13 - .L_12)
.L_12:
        /*001c*/ 	.word	0x00000000
        /*0020*/ 	.short	0x0002
        /*0022*/ 	.short	0x0010
        /*0024*/ 	.byte	0x00, 0xf4, 0x21, 0x00


	//----- nvinfo : EIATTR_KPARAM_INFO
	.align		4
.L_13:
        /*0028*/ 	.byte	0x04, 0x17
        /*002a*/ 	.short	(.L_15 - .L_14)
.L_14:
        /*002c*/ 	.word	0x00000000
        /*0030*/ 	.short	0x0001
        /*0032*/ 	.short	0x0008
        /*0034*/ 	.byte	0x00, 0xf4, 0x21, 0x00


	//----- nvinfo : EIATTR_KPARAM_INFO
	.align		4
.L_15:
        /*0038*/ 	.byte	0x04, 0x17
        /*003a*/ 	.short	(.L_17 - .L_16)
.L_16:
        /*003c*/ 	.word	0x00000000
        /*0040*/ 	.short	0x0000
        /*0042*/ 	.short	0x0000
        /*0044*/ 	.byte	0x00, 0xf4, 0x21, 0x00


	//----- nvinfo : EIATTR_SPARSE_MMA_MASK
	.align		4
.L_17:
        /*0048*/ 	.byte	0x03, 0x50
        /*004a*/ 	.short	0x0000


	//----- nvinfo : EIATTR_MAXREG_COUNT
	.align		4
        /*004c*/ 	.byte	0x03, 0x1b
        /*004e*/ 	.short	0x00ff


	//----- nvinfo : EIATTR_EXIT_INSTR_OFFSETS
	.align		4
        /*0050*/ 	.byte	0x04, 0x1c
        /*0052*/ 	.short	(.L_19 - .L_18)


	//   ....[0]....
.L_18:
        /*0054*/ 	.word	0x00000230


	//----- nvinfo : EIATTR_REQNTID
	.align		4
.L_19:
        /*0058*/ 	.byte	0x04, 0x10
        /*005a*/ 	.short	(.L_21 - .L_20)
.L_20:
        /*005c*/ 	.word	0x00000100
        /*0060*/ 	.word	0x00000001
        /*0064*/ 	.word	0x00000001


	//----- nvinfo : EIATTR_CBANK_PARAM_SIZE
	.align		4
.L_21:
        /*0068*/ 	.byte	0x03, 0x19
        /*006a*/ 	.short	0x001c


	//----- nvinfo : EIATTR_PARAM_CBANK
	.align		4
        /*006c*/ 	.byte	0x04, 0x0a
        /*006e*/ 	.short	(.L_23 - .L_22)
	.align		4
.L_22:
        /*0070*/ 	.word	index@(.nv.constant0.triton_poi_fused_add_constant_pad_nd_convolution_relu_5)
        /*0074*/ 	.short	0x0210
        /*0076*/ 	.short	0x001c


	//----- nvinfo : EIATTR_SW_WAR
	.align		4
.L_23:
        /*0078*/ 	.byte	0x04, 0x36
        /*007a*/ 	.short	(.L_25 - .L_24)
.L_24:
        /*007c*/ 	.word	0x00000008
.L_25:


//--------------------- .nv.callgraph             --------------------------
	.section	.nv.callgraph,"",@"SHT_CUDA_CALLGRAPH"
	.align	4
	.sectionentsize	8
	.align		4
        /*0000*/ 	.word	0x00000000
	.align		4
        /*0004*/ 	.word	0xffffffff
	.align		4
        /*0008*/ 	.word	0x00000000
	.align		4
        /*000c*/ 	.word	0xfffffffe
	.align		4
        /*0010*/ 	.word	0x00000000
	.align		4
        /*0014*/ 	.word	0xfffffffd
	.align		4
        /*0018*/ 	.word	0x00000000
	.align		4
        /*001c*/ 	.word	0xfffffffc


//--------------------- .text.triton_poi_fused_add_constant_pad_nd_convolution_relu_5 --------------------------
	.section	.text.triton_poi_fused_add_constant_pad_nd_convolution_relu_5,"ax",@progbits
	.align	128
        .global         triton_poi_fused_add_constant_pad_nd_convolution_relu_5
        .type           triton_poi_fused_add_constant_pad_nd_convolution_relu_5,@function
        .size           triton_poi_fused_add_constant_pad_nd_convolution_relu_5,(.L_x_1 - triton_poi_fused_add_constant_pad_nd_convolution_relu_5)
        .other          triton_poi_fused_add_constant_pad_nd_convolution_relu_5,@"STO_CUDA_ENTRY STV_DEFAULT"
triton_poi_fused_add_constant_pad_nd_convolution_relu_5:
.text.triton_poi_fused_add_constant_pad_nd_convolution_relu_5:
[----:B------:R-:W-:Y:S01]  /*0000*/  LDC R1, c[0x0][0x28] ;  /* 0x00000a00ff017b82 */ /* 0x000fe20000000800 */
[----:B------:R-:W1:Y:S01]  /*0010*/  S2R R0, SR_TID.X ;  /* 0x0000000000007919 */ /* 0x000e620000002100 */
[----:B------:R-:W-:-:S06]  /*0020*/  IMAD.MOV.U32 R8, RZ, RZ, RZ ;  /* 0x000000ffff087224 */ /* 0x000fcc00078e00ff */
[----:B------:R-:W2:Y:S01]  /*0030*/  LDC.64 R4, c[0x0][0x218] ;  /* 0x00008600ff047b82 */ /* 0x000ea20000000a00 */
[----:B------:R-:W-:Y:S01]  /*0040*/  ULDC.64 UR4, c[0x0][0x208] ;  /* 0x0000820000047ab9 */ /* 0x000fe20000000a00 */
[----:B------:R-:W3:Y:S06]  /*0050*/  S2R R9, SR_CTAID.X ;  /* 0x0000000000097919 */ /* 0x000eec0000002500 */
[----:B------:R-:W4:Y:S08]  /*0060*/  LDC.64 R6, c[0x0][0x220] ;  /* 0x00008800ff067b82 */ /* 0x000f300000000a00 */
[----:B------:R-:W5:Y:S01]  /*0070*/  LDC.64 R2, c[0x0][0x210] ;  /* 0x00008400ff027b82 */ /* 0x000f620000000a00 */
[----:B-1----:R-:W-:-:S05]  /*0080*/  IMAD.SHL.U32 R0, R0, 0x2, RZ ;  /* 0x0000000200007824 */ /* 0x002fca00078e00ff */
[----:B------:R-:W-:-:S04]  /*0090*/  LOP3.LUT R0, R0, 0x1fe, RZ, 0xc0, !PT ;  /* 0x000001fe00007812 */ /* 0x000fc800078ec0ff */
[----:B---3--:R-:W-:-:S05]  /*00a0*/  LEA R9, R9, R0, 0x9 ;  /* 0x0000000009097211 */ /* 0x008fca00078e48ff */
[----:B------:R-:W-:-:S04]  /*00b0*/  IMAD.HI R0, R9, -0x6db6db6d, R8 ;  /* 0x9249249309007827 */ /* 0x000fc800078e0208 */
[----:B-----5:R-:W-:Y:S01]  /*00c0*/  IMAD.WIDE R2, R9, 0x4, R2 ;  /* 0x0000000409027825 */ /* 0x020fe200078e0202 */
[----:B------:R-:W-:-:S04]  /*00d0*/  SHF.R.U32.HI R11, RZ, 0x1f, R0 ;  /* 0x0000001fff0b7819 */ /* 0x000fc80000011600 */
[----:B------:R-:W-:-:S05]  /*00e0*/  LEA.HI.SX32 R11, R0, R11, 0x1c ;  /* 0x0000000b000b7211 */ /* 0x000fca00078fe2ff */
[C---:B------:R-:W-:Y:S02]  /*00f0*/  IMAD R0, R11.reuse, -0x1c, R9 ;  /* 0xffffffe40b007824 */ /* 0x040fe400078e0209 */
[----:B------:R-:W3:Y:S02]  /*0100*/  LDG.E.64 R8, desc[UR4][R2.64] ;  /* 0x0000000402087981 */ /* 0x000ee4000c1e1b00 */
[----:B------:R-:W-:Y:S01]  /*0110*/  IMAD R11, R11, 0x18, R0 ;  /* 0x000000180b0b7824 */ /* 0x000fe200078e0200 */
[C---:B------:R-:W-:Y:S01]  /*0120*/  ISETP.GE.AND P0, PT, R0.reuse, 0x18, PT ;  /* 0x000000180000780c */ /* 0x040fe20003f06270 */
[----:B--2---:R-:W-:-:S04]  /*0130*/  IMAD.WIDE R4, R0, 0x4, R4 ;  /* 0x0000000400047825 */ /* 0x004fc800078e0204 */
[----:B----4-:R-:W-:Y:S01]  /*0140*/  IMAD.WIDE R6, R11, 0x4, R6 ;  /* 0x000000040b067825 */ /* 0x010fe200078e0206 */
[----:B------:R-:W-:Y:S01]  /*0150*/  CS2R R10, SRZ ;  /* 0x00000000000a7805 */ /* 0x000fe2000001ff00 */
[----:B------:R-:W3:Y:S06]  /*0160*/  LDG.E.EL.64 R4, desc[UR4][R4.64] ;  /* 0x0000000404047981 */ /* 0x000eec000c2e1b00 */
[----:B------:R-:W2:Y:S01]  /*0170*/  @!P0 LDG.E.64 R10, desc[UR4][R6.64] ;  /* 0x00000004060a8981 */ /* 0x000ea2000c1e1b00 */
[----:B---3--:R-:W-:Y:S01]  /*0180*/  FADD R8, R8, R4 ;  /* 0x0000000408087221 */ /* 0x008fe20000000000 */
[----:B------:R-:W-:Y:S01]  /*0190*/  FADD R9, R9, R5 ;  /* 0x0000000509097221 */ /* 0x000fe20000000000 */
[----:B--2---:R-:W-:-:S02]  /*01a0*/  SEL R13, R10, RZ, !P0 ;  /* 0x000000ff0a0d7207 */ /* 0x004fc40004000000 */
[----:B------:R-:W-:Y:S02]  /*01b0*/  SEL R0, R11, RZ, !P0 ;  /* 0x000000ff0b007207 */ /* 0x000fe40004000000 */
[C---:B------:R-:W-:Y:S01]  /*01c0*/  FSETP.GEU.AND P0, PT, R8.reuse, -R13, PT ;  /* 0x8000000d0800720b */ /* 0x040fe20003f0e000 */
[----:B------:R-:W-:Y:S01]  /*01d0*/  FADD R8, R8, R13 ;  /* 0x0000000d08087221 */ /* 0x000fe20000000000 */
[C---:B------:R-:W-:Y:S01]  /*01e0*/  FSETP.GEU.AND P1, PT, R9.reuse, -R0, PT ;  /* 0x800000000900720b */ /* 0x040fe20003f2e000 */
[----:B------:R-:W-:-:S03]  /*01f0*/  FADD R10, R9, R0 ;  /* 0x00000000090a7221 */ /* 0x000fc60000000000 */
[----:B------:R-:W-:Y:S02]  /*0200*/  FSEL R8, R8, RZ, P0 ;  /* 0x000000ff08087208 */ /* 0x000fe40000000000 */
[----:B------:R-:W-:-:S05]  /*0210*/  FSEL R9, R10, RZ, P1 ;  /* 0x000000ff0a097208 */ /* 0x000fca0000800000 */
[----:B------:R-:W-:Y:S01]  /*0220*/  STG.E.64 desc[UR4][R2.64], R8 ;  /* 0x0000000802007986 */ /* 0x000fe2000c101b04 */
[----:B------:R-:W-:Y:S05]  /*0230*/  EXIT ;  /* 0x000000000000794d */ /* 0x000fea0003800000 */
.L_x_0:
[----:B------:R-:W-:-:S00]  /*0240*/  BRA `(.L_x_0) ;  /* 0xfffffffc00fc7947 */ /* 0x000fc0000383ffff */
[----:B------:R-:W-:-:S00]  /*0250*/  NOP ;  /* 0x0000000000007918 */ /* 0x000fc00000000000 */
        /* <DEDUP_REMOVED lines=10> */
.L_x_1:


//--------------------- .nv.constant0.triton_poi_fused_add_constant_pad_nd_convolution_relu_5 --------------------------
	.section	.nv.constant0.triton_poi_fused_add_constant_pad_nd_convolution_relu_5,"a",@progbits
	.sectionflags	@""
	.align	4
.nv.constant0.triton_poi_fused_add_constant_pad_nd_convolution_relu_5:
	.zero		556
